//
// Generated by NVIDIA NVVM Compiler
//
// Compiler Build ID: CL-36424714
// Cuda compilation tools, release 13.0, V13.0.88
// Based on NVVM 20.0.0
//

.version 9.0
.target sm_100
.address_size 64

	// .globl	vector_add

.visible .entry vector_add(
	.param .u64 .ptr .align 1 vector_add_param_0,
	.param .u64 .ptr .align 1 vector_add_param_1,
	.param .u64 .ptr .align 1 vector_add_param_2,
	.param .u64 vector_add_param_3
)
{
	.reg .pred 	%p<2>;
	.reg .b32 	%r<5>;
	.reg .b32 	%f<4>;
	.reg .b64 	%rd<13>;

	ld.param.u64 	%rd2, [vector_add_param_0];
	ld.param.u64 	%rd3, [vector_add_param_1];
	ld.param.u64 	%rd4, [vector_add_param_2];
	ld.param.u64 	%rd5, [vector_add_param_3];
	mov.u32 	%r1, %ntid.x;
	mov.u32 	%r2, %ctaid.x;
	mov.u32 	%r3, %tid.x;
	mad.lo.s32 	%r4, %r1, %r2, %r3;
	cvt.u64.u32 	%rd1, %r4;
	setp.le.u64 	%p1, %rd5, %rd1;
	@%p1 bra 	$L__BB0_2;
	cvta.to.global.u64 	%rd6, %rd2;
	cvta.to.global.u64 	%rd7, %rd3;
	cvta.to.global.u64 	%rd8, %rd4;
	shl.b64 	%rd9, %rd1, 2;
	add.s64 	%rd10, %rd6, %rd9;
	ld.global.f32 	%f1, [%rd10];
	add.s64 	%rd11, %rd7, %rd9;
	ld.global.f32 	%f2, [%rd11];
	add.f32 	%f3, %f1, %f2;
	add.s64 	%rd12, %rd8, %rd9;
	st.global.f32 	[%rd12], %f3;
$L__BB0_2:
	ret;

}


// ===== COMPILED SASS (sm_100) =====

	.target	sm_100

	.elftype	@"ET_EXEC"


//--------------------- .note.nv.tkinfo           --------------------------
	.section	.note.nv.tkinfo,"",@"SHT_NOTE"
	.sectionflags	@"SHF_NOTE_NV_TKINFO"
	.tkinfo
        /*0018*/ 	.word	0x00000002
        /*0030*/ 	.string	""
        /*0030*/ 	.string	"ptxas"
        /*0030*/ 	.string	"Cuda compilation tools, release 13.0, V13.0.88"
        /*0030*/ 	.string	"Build cuda_13.0.r13.0/compiler.36424714_0"
        /*0030*/ 	.string	"-arch sm_100 -m 64 "



//--------------------- .note.nv.cuinfo           --------------------------
	.section	.note.nv.cuinfo,"",@"SHT_NOTE"
	.sectionflags	@"SHF_NOTE_NV_CUINFO"
        /*0018*/ 	.short	0x0002
        /*001a*/ 	.short	0x0064
        /*001c*/ 	.short	0x0082
	.zero		2


//--------------------- .nv.info                  --------------------------
	.section	.nv.info,"",@"SHT_CUDA_INFO"
	.align	4


	//----- nvinfo : EIATTR_REGCOUNT
	.align		4
        /*0000*/ 	.byte	0x04, 0x2f
        /*0002*/ 	.short	(.L_1 - .L_0)
	.align		4
.L_0:
        /*0004*/ 	.word	index@(vector_add)
        /*0008*/ 	.word	0x0000000c


	//----- nvinfo : EIATTR_FRAME_SIZE
	.align		4
.L_1:
        /*000c*/ 	.byte	0x04, 0x11
        /*000e*/ 	.short	(.L_3 - .L_2)
	.align		4
.L_2:
        /*0010*/ 	.word	index@(vector_add)
        /*0014*/ 	.word	0x00000000


	//----- nvinfo : EIATTR_MIN_STACK_SIZE
	.align		4
.L_3:
        /*0018*/ 	.byte	0x04, 0x12
        /*001a*/ 	.short	(.L_5 - .L_4)
	.align		4
.L_4:
        /*001c*/ 	.word	index@(vector_add)
        /*0020*/ 	.word	0x00000000
.L_5:


//--------------------- .nv.compat                --------------------------
	.section	.nv.compat,"",@"SHT_CUDA_COMPAT_INFO"
	.align	4
        /*0000*/ 	.byte	0x02, 0x09, 0x00, 0x00, 0x02, 0x02, 0x01, 0x00, 0x02, 0x05, 0x05, 0x00, 0x03, 0x07, 0x01, 0x01
        /*0010*/ 	.byte	0x02, 0x03, 0x00, 0x00, 0x02, 0x06, 0x01, 0x00, 0x04, 0x0b, 0x08, 0x00, 0x09, 0x00, 0x00, 0x00
        /*0020*/ 	.byte	0x00, 0x00, 0x00, 0x00


//--------------------- .nv.info.vector_add       --------------------------
	.section	.nv.info.vector_add,"",@"SHT_CUDA_INFO"
	.sectionflags	@""
	.align	4


	//----- nvinfo : EIATTR_CUDA_API_VERSION
	.align		4
        /*0000*/ 	.byte	0x04, 0x37
        /*0002*/ 	.short	(.L_7 - .L_6)
.L_6:
        /*0004*/ 	.word	0x00000082


	//----- nvinfo : EIATTR_KPARAM_INFO
	.align		4
.L_7:
        /*0008*/ 	.byte	0x04, 0x17
        /*000a*/ 	.short	(.L_9 - .L_8)
.L_8:
        /*000c*/ 	.word	0x00000000
        /*0010*/ 	.short	0x0003
        /*0012*/ 	.short	0x0018
        /*0014*/ 	.byte	0x00, 0xf0, 0x21, 0x00


	//----- nvinfo : EIATTR_KPARAM_INFO
	.align		4
.L_9:
        /*0018*/ 	.byte	0x04, 0x17
        /*001a*/ 	.short	(.L_11 - .L_10)
.L_10:
        /*001c*/ 	.word	0x00000000
        /*0020*/ 	.short	0x0002
        /*0022*/ 	.short	0x0010
        /*0024*/ 	.byte	0x00, 0xf5, 0x21, 0x00


	//----- nvinfo : EIATTR_KPARAM_INFO
	.align		4
.L_11:
        /*0028*/ 	.byte	0x04, 0x17
        /*002a*/ 	.short	(.L_13 - .L_12)
.L_12:
        /*002c*/ 	.word	0x00000000
        /*0030*/ 	.short	0x0001
        /*0032*/ 	.short	0x0008
        /*0034*/ 	.byte	0x00, 0xf5, 0x21, 0x00


	//----- nvinfo : EIATTR_KPARAM_INFO
	.align		4
.L_13:
        /*0038*/ 	.byte	0x04, 0x17
        /*003a*/ 	.short	(.L_15 - .L_14)
.L_14:
        /*003c*/ 	.word	0x00000000
        /*0040*/ 	.short	0x0000
        /*0042*/ 	.short	0x0000
        /*0044*/ 	.byte	0x00, 0xf5, 0x21, 0x00


	//----- nvinfo : EIATTR_SPARSE_MMA_MASK
	.align		4
.L_15:
        /*0048*/ 	.byte	0x03, 0x50
        /*004a*/ 	.short	0x0000


	//----- nvinfo : EIATTR_MAXREG_COUNT
	.align		4
        /*004c*/ 	.byte	0x03, 0x1b
        /*004e*/ 	.short	0x00ff


	//----- nvinfo : EIATTR_MERCURY_ISA_VERSION
	.align		4
        /*0050*/ 	.byte	0x03, 0x5f
        /*0052*/ 	.short	0x0101


	//----- nvinfo : EIATTR_VRC_CTA_INIT_COUNT
	.align		4
        /*0054*/ 	.byte	0x02, 0x4a
	.zero		1
	.zero		1


	//----- nvinfo : EIATTR_EXIT_INSTR_OFFSETS
	.align		4
        /*0058*/ 	.byte	0x04, 0x1c
        /*005a*/ 	.short	(.L_17 - .L_16)


	//   ....[0]....
.L_16:
        /*005c*/ 	.word	0x00000080


	//   ....[1]....
        /*0060*/ 	.word	0x00000180


	//----- nvinfo : EIATTR_CBANK_PARAM_SIZE
	.align		4
.L_17:
        /*0064*/ 	.byte	0x03, 0x19
        /*0066*/ 	.short	0x0020


	//----- nvinfo : EIATTR_PARAM_CBANK
	.align		4
        /*0068*/ 	.byte	0x04, 0x0a
        /*006a*/ 	.short	(.L_19 - .L_18)
	.align		4
.L_18:
        /*006c*/ 	.word	index@(.nv.constant0.vector_add)
        /*0070*/ 	.short	0x0380
        /*0072*/ 	.short	0x0020


	//----- nvinfo : EIATTR_SW_WAR
	.align		4
.L_19:
        /*0074*/ 	.byte	0x04, 0x36
        /*0076*/ 	.short	(.L_21 - .L_20)
.L_20:
        /*0078*/ 	.word	0x00000008
.L_21:


//--------------------- .nv.callgraph             --------------------------
	.section	.nv.callgraph,"",@"SHT_CUDA_CALLGRAPH"
	.align	4
	.sectionentsize	8
	.align		4
        /*0000*/ 	.word	0x00000000
	.align		4
        /*0004*/ 	.word	0xffffffff
	.align		4
        /*0008*/ 	.word	0x00000000
	.align		4
        /*000c*/ 	.word	0xfffffffe
	.align		4
        /*0010*/ 	.word	0x00000000
	.align		4
        /*0014*/ 	.word	0xfffffffd
	.align		4
        /*0018*/ 	.word	0x00000000
	.align		4
        /*001c*/ 	.word	0xfffffffc


//--------------------- .text.vector_add          --------------------------
	.section	.text.vector_add,"ax",@progbits
	.align	128
        .global         vector_add
        .type           vector_add,@function
        .size           vector_add,(.L_x_1 - vector_add)
        .other          vector_add,@"STO_CUDA_ENTRY STV_DEFAULT"
vector_add:
.text.vector_add:
[----:B------:R-:W-:Y:S01]  /*0000*/  LDC R1, c[0x0][0x37c] ;  /* 0x0000df00ff017b82 */ /* 0x000fe20000000800 */
[----:B------:R-:W0:Y:S01]  /*0010*/  S2R R0, SR_CTAID.X ;  /* 0x0000000000007919 */ /* 0x000e220000002500 */
[----:B------:R-:W0:Y:S01]  /*0020*/  LDCU UR4, c[0x0][0x360] ;  /* 0x00006c00ff0477ac */ /* 0x000e220008000800 */
[----:B------:R-:W0:Y:S01]  /*0030*/  S2R R3, SR_TID.X ;  /* 0x0000000000037919 */ /* 0x000e220000002100 */
[----:B------:R-:W1:Y:S01]  /*0040*/  LDCU.64 UR6, c[0x0][0x398] ;  /* 0x00007300ff0677ac */ /* 0x000e620008000a00 */
[----:B0-----:R-:W-:-:S05]  /*0050*/  IMAD R0, R0, UR4, R3 ;  /* 0x0000000400007c24 */ /* 0x001fca000f8e0203 */
[----:B-1----:R-:W-:-:S04]  /*0060*/  ISETP.GE.U32.AND P0, PT, R0, UR6, PT ;  /* 0x0000000600007c0c */ /* 0x002fc8000bf06070 */
[----:B------:R-:W-:-:S13]  /*0070*/  ISETP.GE.U32.AND.EX P0, PT, RZ, UR7, PT, P0 ;  /* 0x00000007ff007c0c */ /* 0x000fda000bf06100 */
[----:B------:R-:W-:Y:S05]  /*0080*/  @P0 EXIT ;  /* 0x000000000000094d */ /* 0x000fea0003800000 */
[----:B------:R-:W0:Y:S01]  /*0090*/  LDCU.128 UR8, c[0x0][0x380] ;  /* 0x00007000ff0877ac */ /* 0x000e220008000c00 */
[----:B------:R-:W-:Y:S01]  /*00a0*/  IMAD.SHL.U32 R6, R0, 0x4, RZ ;  /* 0x0000000400067824 */ /* 0x000fe200078e00ff */
[----:B------:R-:W-:Y:S01]  /*00b0*/  SHF.R.U32.HI R0, RZ, 0x1e, R0 ;  /* 0x0000001eff007819 */ /* 0x000fe20000011600 */
[----:B------:R-:W1:Y:S01]  /*00c0*/  LDCU.64 UR4, c[0x0][0x358] ;  /* 0x00006b00ff0477ac */ /* 0x000e620008000a00 */
[----:B------:R-:W2:Y:S02]  /*00d0*/  LDCU.64 UR6, c[0x0][0x390] ;  /* 0x00007200ff0677ac */ /* 0x000ea40008000a00 */
[C---:B0-----:R-:W-:Y:S02]  /*00e0*/  IADD3 R4, P1, PT, R6.reuse, UR10, RZ ;  /* 0x0000000a06047c10 */ /* 0x041fe4000ff3e0ff */
[----:B------:R-:W-:Y:S02]  /*00f0*/  IADD3 R2, P0, PT, R6, UR8, RZ ;  /* 0x0000000806027c10 */ /* 0x000fe4000ff1e0ff */
[----:B------:R-:W-:-:S02]  /*0100*/  IADD3.X R5, PT, PT, R0, UR11, RZ, P1, !PT ;  /* 0x0000000b00057c10 */ /* 0x000fc40008ffe4ff */
[----:B------:R-:W-:-:S04]  /*0110*/  IADD3.X R3, PT, PT, R0, UR9, RZ, P0, !PT ;  /* 0x0000000900037c10 */ /* 0x000fc800087fe4ff */
[----:B-1----:R-:W3:Y:S04]  /*0120*/  LDG.E R5, desc[UR4][R4.64] ;  /* 0x0000000404057981 */ /* 0x002ee8000c1e1900 */
[----:B------:R-:W3:Y:S01]  /*0130*/  LDG.E R2, desc[UR4][R2.64] ;  /* 0x0000000402027981 */ /* 0x000ee2000c1e1900 */
[----:B--2---:R-:W-:-:S04]  /*0140*/  IADD3 R6, P0, PT, R6, UR6, RZ ;  /* 0x0000000606067c10 */ /* 0x004fc8000ff1e0ff */
[----:B------:R-:W-:Y:S01]  /*0150*/  IADD3.X R7, PT, PT, R0, UR7, RZ, P0, !PT ;  /* 0x0000000700077c10 */ /* 0x000fe200087fe4ff */
[----:B---3--:R-:W-:-:S05]  /*0160*/  FADD R9, R2, R5 ;  /* 0x0000000502097221 */ /* 0x008fca0000000000 */
[----:B------:R-:W-:Y:S01]  /*0170*/  STG.E desc[UR4][R6.64], R9 ;  /* 0x0000000906007986 */ /* 0x000fe2000c101904 */
[----:B------:R-:W-:Y:S05]  /*0180*/  EXIT ;  /* 0x000000000000794d */ /* 0x000fea0003800000 */
.L_x_0:
[----:B------:R-:W-:-:S00]  /*0190*/  BRA `(.L_x_0) ;  /* 0xfffffffc00fc7947 */ /* 0x000fc0000383ffff */
[----:B------:R-:W-:-:S00]  /*01a0*/  NOP ;  /* 0x0000000000007918 */ /* 0x000fc00000000000 */
        /* <DEDUP_REMOVED lines=13> */
.L_x_1:


//--------------------- .nv.shared.reserved.0     --------------------------
	.section	.nv.shared.reserved.0,"aw",@nobits
	.weak		__nv_reservedSMEM_offset_0_alias
	.size		__nv_reservedSMEM_offset_0_alias, 0, 64
	.other		__nv_reservedSMEM_offset_0_alias,@"STO_CUDA_RESERVED_SHARED STV_DEFAULT"
__nv_reservedSMEM_offset_0_alias:
	.zero		0
	.zero		64


//--------------------- .nv.constant0.vector_add  --------------------------
	.section	.nv.constant0.vector_add,"a",@progbits
	.sectionflags	@""
	.align	4
.nv.constant0.vector_add:
	.zero		928


//--------------------- SYMBOLS --------------------------

	.type		.nv.reservedSmem.offset0,@object
	.size		.nv.reservedSmem.offset0,0x4
